//
// Generated by NVIDIA NVVM Compiler
//
// Compiler Build ID: CL-36424714
// Cuda compilation tools, release 13.0, V13.0.88
// Based on NVVM 20.0.0
//

.version 9.0
.target sm_100
.address_size 64

	// .globl	_Z5gTestPf

.visible .entry _Z5gTestPf(
	.param .u64 .ptr .align 1 _Z5gTestPf_param_0
)
{
	.reg .b32 	%r<5>;
	.reg .b32 	%f<3>;
	.reg .b64 	%rd<5>;
	.reg .b64 	%fd<3>;

	ld.param.u64 	%rd1, [_Z5gTestPf_param_0];
	cvta.to.global.u64 	%rd2, %rd1;
	mov.u32 	%r1, %tid.x;
	mov.u32 	%r2, %ctaid.x;
	mov.u32 	%r3, %ntid.x;
	mad.lo.s32 	%r4, %r2, %r3, %r1;
	cvt.rn.f32.s32 	%f1, %r4;
	cvt.f64.f32 	%fd1, %f1;
	mul.f64 	%fd2, %fd1, 0d3FC999999999999A;
	cvt.rn.f32.f64 	%f2, %fd2;
	mul.wide.s32 	%rd3, %r4, 4;
	add.s64 	%rd4, %rd2, %rd3;
	st.global.f32 	[%rd4], %f2;
	ret;

}


// ===== COMPILED SASS (sm_100) =====

	.target	sm_100

	.elftype	@"ET_EXEC"


//--------------------- .note.nv.tkinfo           --------------------------
	.section	.note.nv.tkinfo,"",@"SHT_NOTE"
	.sectionflags	@"SHF_NOTE_NV_TKINFO"
	.tkinfo
        /*0018*/ 	.word	0x00000002
        /*0030*/ 	.string	""
        /*0030*/ 	.string	"ptxas"
        /*0030*/ 	.string	"Cuda compilation tools, release 13.0, V13.0.88"
        /*0030*/ 	.string	"Build cuda_13.0.r13.0/compiler.36424714_0"
        /*0030*/ 	.string	"-arch sm_100 -m 64 "



//--------------------- .note.nv.cuinfo           --------------------------
	.section	.note.nv.cuinfo,"",@"SHT_NOTE"
	.sectionflags	@"SHF_NOTE_NV_CUINFO"
        /*0018*/ 	.short	0x0002
        /*001a*/ 	.short	0x0064
        /*001c*/ 	.short	0x0082
	.zero		2


//--------------------- .nv.info                  --------------------------
	.section	.nv.info,"",@"SHT_CUDA_INFO"
	.align	4


	//----- nvinfo : EIATTR_REGCOUNT
	.align		4
        /*0000*/ 	.byte	0x04, 0x2f
        /*0002*/ 	.short	(.L_1 - .L_0)
	.align		4
.L_0:
        /*0004*/ 	.word	index@(_Z5gTestPf)
        /*0008*/ 	.word	0x0000000a


	//----- nvinfo : EIATTR_FRAME_SIZE
	.align		4
.L_1:
        /*000c*/ 	.byte	0x04, 0x11
        /*000e*/ 	.short	(.L_3 - .L_2)
	.align		4
.L_2:
        /*0010*/ 	.word	index@(_Z5gTestPf)
        /*0014*/ 	.word	0x00000000


	//----- nvinfo : EIATTR_MIN_STACK_SIZE
	.align		4
.L_3:
        /*0018*/ 	.byte	0x04, 0x12
        /*001a*/ 	.short	(.L_5 - .L_4)
	.align		4
.L_4:
        /*001c*/ 	.word	index@(_Z5gTestPf)
        /*0020*/ 	.word	0x00000000
.L_5:


//--------------------- .nv.compat                --------------------------
	.section	.nv.compat,"",@"SHT_CUDA_COMPAT_INFO"
	.align	4
        /*0000*/ 	.byte	0x02, 0x09, 0x00, 0x00, 0x02, 0x02, 0x01, 0x00, 0x02, 0x05, 0x05, 0x00, 0x03, 0x07, 0x01, 0x01
        /*0010*/ 	.byte	0x02, 0x03, 0x00, 0x00, 0x02, 0x06, 0x01, 0x00, 0x04, 0x0b, 0x08, 0x00, 0x01, 0x00, 0x00, 0x00
        /*0020*/ 	.byte	0x00, 0x00, 0x00, 0x00


//--------------------- .nv.info._Z5gTestPf       --------------------------
	.section	.nv.info._Z5gTestPf,"",@"SHT_CUDA_INFO"
	.sectionflags	@""
	.align	4


	//----- nvinfo : EIATTR_CUDA_API_VERSION
	.align		4
        /*0000*/ 	.byte	0x04, 0x37
        /*0002*/ 	.short	(.L_7 - .L_6)
.L_6:
        /*0004*/ 	.word	0x00000082


	//----- nvinfo : EIATTR_KPARAM_INFO
	.align		4
.L_7:
        /*0008*/ 	.byte	0x04, 0x17
        /*000a*/ 	.short	(.L_9 - .L_8)
.L_8:
        /*000c*/ 	.word	0x00000000
        /*0010*/ 	.short	0x0000
        /*0012*/ 	.short	0x0000
        /*0014*/ 	.byte	0x00, 0xf5, 0x21, 0x00


	//----- nvinfo : EIATTR_SPARSE_MMA_MASK
	.align		4
.L_9:
        /*0018*/ 	.byte	0x03, 0x50
        /*001a*/ 	.short	0x0000


	//----- nvinfo : EIATTR_MAXREG_COUNT
	.align		4
        /*001c*/ 	.byte	0x03, 0x1b
        /*001e*/ 	.short	0x00ff


	//----- nvinfo : EIATTR_MERCURY_ISA_VERSION
	.align		4
        /*0020*/ 	.byte	0x03, 0x5f
        /*0022*/ 	.short	0x0101


	//----- nvinfo : EIATTR_VRC_CTA_INIT_COUNT
	.align		4
        /*0024*/ 	.byte	0x02, 0x4a
	.zero		1
	.zero		1


	//----- nvinfo : EIATTR_EXIT_INSTR_OFFSETS
	.align		4
        /*0028*/ 	.byte	0x04, 0x1c
        /*002a*/ 	.short	(.L_11 - .L_10)


	//   ....[0]....
.L_10:
        /*002c*/ 	.word	0x000000f0


	//----- nvinfo : EIATTR_CBANK_PARAM_SIZE
	.align		4
.L_11:
        /*0030*/ 	.byte	0x03, 0x19
        /*0032*/ 	.short	0x0008


	//----- nvinfo : EIATTR_PARAM_CBANK
	.align		4
        /*0034*/ 	.byte	0x04, 0x0a
        /*0036*/ 	.short	(.L_13 - .L_12)
	.align		4
.L_12:
        /*0038*/ 	.word	index@(.nv.constant0._Z5gTestPf)
        /*003c*/ 	.short	0x0380
        /*003e*/ 	.short	0x0008


	//----- nvinfo : EIATTR_SW_WAR
	.align		4
.L_13:
        /*0040*/ 	.byte	0x04, 0x36
        /*0042*/ 	.short	(.L_15 - .L_14)
.L_14:
        /*0044*/ 	.word	0x00000008
.L_15:


//--------------------- .nv.callgraph             --------------------------
	.section	.nv.callgraph,"",@"SHT_CUDA_CALLGRAPH"
	.align	4
	.sectionentsize	8
	.align		4
        /*0000*/ 	.word	0x00000000
	.align		4
        /*0004*/ 	.word	0xffffffff
	.align		4
        /*0008*/ 	.word	0x00000000
	.align		4
        /*000c*/ 	.word	0xfffffffe
	.align		4
        /*0010*/ 	.word	0x00000000
	.align		4
        /*0014*/ 	.word	0xfffffffd
	.align		4
        /*0018*/ 	.word	0x00000000
	.align		4
        /*001c*/ 	.word	0xfffffffc


//--------------------- .text._Z5gTestPf          --------------------------
	.section	.text._Z5gTestPf,"ax",@progbits
	.align	128
        .global         _Z5gTestPf
        .type           _Z5gTestPf,@function
        .size           _Z5gTestPf,(.L_x_1 - _Z5gTestPf)
        .other          _Z5gTestPf,@"STO_CUDA_ENTRY STV_DEFAULT"
_Z5gTestPf:
.text._Z5gTestPf:
[----:B------:R-:W-:Y:S01]  /*0000*/  LDC R1, c[0x0][0x37c] ;  /* 0x0000df00ff017b82 */ /* 0x000fe20000000800 */
[----:B------:R-:W0:Y:S07]  /*0010*/  S2R R7, SR_TID.X ;  /* 0x0000000000077919 */ /* 0x000e2e0000002100 */
[----:B------:R-:W0:Y:S01]  /*0020*/  S2UR UR4, SR_CTAID.X ;  /* 0x00000000000479c3 */ /* 0x000e220000002500 */
[----:B------:R-:W-:-:S07]  /*0030*/  UMOV UR5, 0x3fc99999 ;  /* 0x3fc9999900057882 */ /* 0x000fce0000000000 */
[----:B------:R-:W0:Y:S08]  /*0040*/  LDC R0, c[0x0][0x360] ;  /* 0x0000d800ff007b82 */ /* 0x000e300000000800 */
[----:B------:R-:W1:Y:S01]  /*0050*/  LDC.64 R4, c[0x0][0x380] ;  /* 0x0000e000ff047b82 */ /* 0x000e620000000a00 */
[----:B0-----:R-:W-:Y:S01]  /*0060*/  IMAD R7, R0, UR4, R7 ;  /* 0x0000000400077c24 */ /* 0x001fe2000f8e0207 */
[----:B------:R-:W-:-:S04]  /*0070*/  UMOV UR4, 0x9999999a ;  /* 0x9999999a00047882 */ /* 0x000fc80000000000 */
[----:B------:R-:W-:Y:S01]  /*0080*/  I2FP.F32.S32 R0, R7 ;  /* 0x0000000700007245 */ /* 0x000fe20000201400 */
[----:B-1----:R-:W-:-:S03]  /*0090*/  IMAD.WIDE R4, R7, 0x4, R4 ;  /* 0x0000000407047825 */ /* 0x002fc600078e0204 */
[----:B------:R-:W0:Y:S02]  /*00a0*/  F2F.F64.F32 R2, R0 ;  /* 0x0000000000027310 */ /* 0x000e240000201800 */
[----:B0-----:R-:W-:Y:S01]  /*00b0*/  DMUL R2, R2, UR4 ;  /* 0x0000000402027c28 */ /* 0x001fe20008000000 */
[----:B------:R-:W0:Y:S09]  /*00c0*/  LDCU.64 UR4, c[0x0][0x358] ;  /* 0x00006b00ff0477ac */ /* 0x000e320008000a00 */
[----:B------:R-:W0:Y:S02]  /*00d0*/  F2F.F32.F64 R3, R2 ;  /* 0x0000000200037310 */ /* 0x000e240000301000 */
[----:B0-----:R-:W-:Y:S01]  /*00e0*/  STG.E desc[UR4][R4.64], R3 ;  /* 0x0000000304007986 */ /* 0x001fe2000c101904 */
[----:B------:R-:W-:Y:S05]  /*00f0*/  EXIT ;  /* 0x000000000000794d */ /* 0x000fea0003800000 */
.L_x_0:
[----:B------:R-:W-:-:S00]  /*0100*/  BRA `(.L_x_0) ;  /* 0xfffffffc00fc7947 */ /* 0x000fc0000383ffff */
[----:B------:R-:W-:-:S00]  /*0110*/  NOP ;  /* 0x0000000000007918 */ /* 0x000fc00000000000 */
        /* <DEDUP_REMOVED lines=14> */
.L_x_1:


//--------------------- .nv.shared.reserved.0     --------------------------
	.section	.nv.shared.reserved.0,"aw",@nobits
	.weak		__nv_reservedSMEM_offset_0_alias
	.size		__nv_reservedSMEM_offset_0_alias, 0, 64
	.other		__nv_reservedSMEM_offset_0_alias,@"STO_CUDA_RESERVED_SHARED STV_DEFAULT"
__nv_reservedSMEM_offset_0_alias:
	.zero		0
	.zero		64


//--------------------- .nv.constant0._Z5gTestPf  --------------------------
	.section	.nv.constant0._Z5gTestPf,"a",@progbits
	.sectionflags	@""
	.align	4
.nv.constant0._Z5gTestPf:
	.zero		904


//--------------------- SYMBOLS --------------------------

	.type		.nv.reservedSmem.offset0,@object
	.size		.nv.reservedSmem.offset0,0x4
